	.headerflags	@"EF_CUDA_TEXMODE_UNIFIED EF_CUDA_64BIT_ADDRESS EF_CUDA_ACCELERATORS EF_CUDA_SM90 EF_CUDA_VIRTUAL_SM(EF_CUDA_SM90)"
	.elftype	@"ET_EXEC"


//--------------------- .nv.info                  --------------------------
	.section	.nv.info,"",@"SHT_CUDA_INFO"
	.align	4


	//----- nvinfo : EIATTR_REGCOUNT
	.align		4
        /*0000*/ 	.byte	0x04, 0x2f
        /*0002*/ 	.short	(.L_1 - .L_0)
	.align		4
.L_0:
        /*0004*/ 	.word	index@(triton_poi_fused_max_pool2d_with_indices_11)
        /*0008*/ 	.word	0x00000017


	//----- nvinfo : EIATTR_MIN_STACK_SIZE
	.align		4
.L_1:
        /*000c*/ 	.byte	0x04, 0x12
        /*000e*/ 	.short	(.L_3 - .L_2)
	.align		4
.L_2:
        /*0010*/ 	.word	index@(triton_poi_fused_max_pool2d_with_indices_11)
        /*0014*/ 	.word	0x00000000


	//----- nvinfo : EIATTR_FRAME_SIZE
	.align		4
.L_3:
        /*0018*/ 	.byte	0x04, 0x11
        /*001a*/ 	.short	(.L_5 - .L_4)
	.align		4
.L_4:
        /*001c*/ 	.word	index@(triton_poi_fused_max_pool2d_with_indices_11)
        /*0020*/ 	.word	0x00000000


	//----- nvinfo : EIATTR_MIN_STACK_SIZE
	.align		4
.L_5:
        /*0024*/ 	.byte	0x04, 0x12
        /*0026*/ 	.short	(.L_7 - .L_6)
	.align		4
.L_6:
        /*0028*/ 	.word	index@(triton_poi_fused_max_pool2d_with_indices_11)
        /*002c*/ 	.word	0x00000000
.L_7:


//--------------------- .nv.info.triton_poi_fused_max_pool2d_with_indices_11 --------------------------
	.section	.nv.info.triton_poi_fused_max_pool2d_with_indices_11,"",@"SHT_CUDA_INFO"
	.sectionflags	@""
	.align	4


	//----- nvinfo : EIATTR_CUDA_API_VERSION
	.align		4
        /*0000*/ 	.byte	0x04, 0x37
        /*0002*/ 	.short	(.L_9 - .L_8)
.L_8:
        /*0004*/ 	.word	0x0000007c


	//----- nvinfo : EIATTR_KPARAM_INFO
	.align		4
.L_9:
        /*0008*/ 	.byte	0x04, 0x17
        /*000a*/ 	.short	(.L_11 - .L_10)
.L_10:
        /*000c*/ 	.word	0x00000000
        /*0010*/ 	.short	0x0003
        /*0012*/ 	.short	0x0018
        /*0014*/ 	.byte	0x00, 0xf0, 0x11, 0x00


	//----- nvinfo : EIATTR_KPARAM_INFO
	.align		4
.L_11:
        /*0018*/ 	.byte	0x04, 0x17
        /*001a*/ 	.short	(.L_13 - .L_12)
.L_12:
        /*001c*/ 	.word	0x00000000
        /*0020*/ 	.short	0x0002
        /*0022*/ 	.short	0x0010
        /*0024*/ 	.byte	0x00, 0xf4, 0x21, 0x00


	//----- nvinfo : EIATTR_KPARAM_INFO
	.align		4
.L_13:
        /*0028*/ 	.byte	0x04, 0x17
        /*002a*/ 	.short	(.L_15 - .L_14)
.L_14:
        /*002c*/ 	.word	0x00000000
        /*0030*/ 	.short	0x0001
        /*0032*/ 	.short	0x0008
        /*0034*/ 	.byte	0x00, 0xf4, 0x21, 0x00


	//----- nvinfo : EIATTR_KPARAM_INFO
	.align		4
.L_15:
        /*0038*/ 	.byte	0x04, 0x17
        /*003a*/ 	.short	(.L_17 - .L_16)
.L_16:
        /*003c*/ 	.word	0x00000000
        /*0040*/ 	.short	0x0000
        /*0042*/ 	.short	0x0000
        /*0044*/ 	.byte	0x00, 0xf4, 0x21, 0x00


	//----- nvinfo : EIATTR_SPARSE_MMA_MASK
	.align		4
.L_17:
        /*0048*/ 	.byte	0x03, 0x50
        /*004a*/ 	.short	0x0000


	//----- nvinfo : EIATTR_MAXREG_COUNT
	.align		4
        /*004c*/ 	.byte	0x03, 0x1b
        /*004e*/ 	.short	0x00ff


	//----- nvinfo : EIATTR_EXIT_INSTR_OFFSETS
	.align		4
        /*0050*/ 	.byte	0x04, 0x1c
        /*0052*/ 	.short	(.L_19 - .L_18)


	//   ....[0]....
.L_18:
        /*0054*/ 	.word	0x00000ac0


	//   ....[1]....
        /*0058*/ 	.word	0x00000ae0


	//----- nvinfo : EIATTR_REQNTID
	.align		4
.L_19:
        /*005c*/ 	.byte	0x04, 0x10
        /*005e*/ 	.short	(.L_21 - .L_20)
.L_20:
        /*0060*/ 	.word	0x00000080
        /*0064*/ 	.word	0x00000001
        /*0068*/ 	.word	0x00000001


	//----- nvinfo : EIATTR_CBANK_PARAM_SIZE
	.align		4
.L_21:
        /*006c*/ 	.byte	0x03, 0x19
        /*006e*/ 	.short	0x001c


	//----- nvinfo : EIATTR_PARAM_CBANK
	.align		4
        /*0070*/ 	.byte	0x04, 0x0a
        /*0072*/ 	.short	(.L_23 - .L_22)
	.align		4
.L_22:
        /*0074*/ 	.word	index@(.nv.constant0.triton_poi_fused_max_pool2d_with_indices_11)
        /*0078*/ 	.short	0x0210
        /*007a*/ 	.short	0x001c


	//----- nvinfo : EIATTR_SW_WAR
	.align		4
.L_23:
        /*007c*/ 	.byte	0x04, 0x36
        /*007e*/ 	.short	(.L_25 - .L_24)
.L_24:
        /*0080*/ 	.word	0x00000008
.L_25:


//--------------------- .nv.callgraph             --------------------------
	.section	.nv.callgraph,"",@"SHT_CUDA_CALLGRAPH"
	.align	4
	.sectionentsize	8
	.align		4
        /*0000*/ 	.word	0x00000000
	.align		4
        /*0004*/ 	.word	0xffffffff
	.align		4
        /*0008*/ 	.word	0x00000000
	.align		4
        /*000c*/ 	.word	0xfffffffe
	.align		4
        /*0010*/ 	.word	0x00000000
	.align		4
        /*0014*/ 	.word	0xfffffffd
	.align		4
        /*0018*/ 	.word	0x00000000
	.align		4
        /*001c*/ 	.word	0xfffffffc


//--------------------- .text.triton_poi_fused_max_pool2d_with_indices_11 --------------------------
	.section	.text.triton_poi_fused_max_pool2d_with_indices_11,"ax",@progbits
	.align	128
        .global         triton_poi_fused_max_pool2d_with_indices_11
        .type           triton_poi_fused_max_pool2d_with_indices_11,@function
        .size           triton_poi_fused_max_pool2d_with_indices_11,(.L_x_1 - triton_poi_fused_max_pool2d_with_indices_11)
        .other          triton_poi_fused_max_pool2d_with_indices_11,@"STO_CUDA_ENTRY STV_DEFAULT"
triton_poi_fused_max_pool2d_with_indices_11:
.text.triton_poi_fused_max_pool2d_with_indices_11:
[----:B------:R-:W0:Y:S02]  /*0000*/  LDC R1, c[0x0][0x28] ;  /* 0x00000a00ff017b82 */ /* 0x000e240000000800 */
[----:B------:R-:W1:Y:S01]  /*0010*/  S2R R0, SR_TID.X ;  /* 0x0000000000007919 */ /* 0x000e620000002100 */
[----:B------:R-:W2:Y:S01]  /*0020*/  LDC.64 R2, c[0x0][0x210] ;  /* 0x00008400ff027b82 */ /* 0x000ea20000000a00 */
[----:B------:R-:W-:Y:S01]  /*0030*/  CS2R R14, SRZ ;  /* 0x00000000000e7805 */ /* 0x000fe2000001ff00 */
[----:B------:R-:W-:Y:S01]  /*0040*/  ULDC.64 UR4, c[0x0][0x208] ;  /* 0x0000820000047ab9 */ /* 0x000fe20000000a00 */
[----:B------:R-:W3:Y:S01]  /*0050*/  S2R R5, SR_CTAID.X ;  /* 0x0000000000057919 */ /* 0x000ee20000002500 */
[----:B------:R-:W-:Y:S01]  /*0060*/  CS2R R16, SRZ ;  /* 0x0000000000107805 */ /* 0x000fe2000001ff00 */
[----:B------:R-:W-:Y:S01]  /*0070*/  ULDC.64 UR6, c[0x0][0x220] ;  /* 0x0000880000067ab9 */ /* 0x000fe20000000a00 */
[----:B-1----:R-:W-:Y:S01]  /*0080*/  IMAD.SHL.U32 R0, R0, 0x2, RZ ;  /* 0x0000000200007824 */ /* 0x002fe200078e00ff */
[----:B---3--:R-:W-:-:S04]  /*0090*/  SHF.R.U32.HI R7, RZ, 0x17, R5 ;  /* 0x00000017ff077819 */ /* 0x008fc80000011605 */
[----:B------:R-:W-:Y:S02]  /*00a0*/  LOP3.LUT R0, R0, 0xfe, RZ, 0xc0, !PT ;  /* 0x000000fe00007812 */ /* 0x000fe400078ec0ff */
[----:B------:R-:W-:-:S03]  /*00b0*/  SGXT.U32 R7, R7, 0x1 ;  /* 0x000000010707781a */ /* 0x000fc60000000000 */
[----:B------:R-:W-:-:S04]  /*00c0*/  IMAD R5, R5, 0x100, R0 ;  /* 0x0000010005057824 */ /* 0x000fc800078e0200 */
[C---:B------:R-:W-:Y:S01]  /*00d0*/  VIADD R4, R5.reuse, 0x1 ;  /* 0x0000000105047836 */ /* 0x040fe20000000000 */
[----:B------:R-:W-:Y:S01]  /*00e0*/  SHF.R.S32.HI R0, RZ, 0x1, R5 ;  /* 0x00000001ff007819 */ /* 0x000fe20000011405 */
[----:B------:R-:W-:Y:S02]  /*00f0*/  VIADD R11, R5, 0xfffffffe ;  /* 0xfffffffe050b7836 */ /* 0x000fe40000000000 */
[--C-:B------:R-:W-:Y:S02]  /*0100*/  IMAD.IADD R8, R4, 0x1, R7.reuse ;  /* 0x0000000104087824 */ /* 0x100fe400078e0207 */
[----:B------:R-:W-:Y:S02]  /*0110*/  IMAD.IADD R6, R0, 0x1, R7 ;  /* 0x0000000100067824 */ /* 0x000fe400078e0207 */
[----:B--2---:R-:W-:Y:S01]  /*0120*/  IMAD.WIDE R10, R11, 0x4, R2 ;  /* 0x000000040b0a7825 */ /* 0x004fe200078e0202 */
[----:B------:R-:W-:Y:S02]  /*0130*/  LOP3.LUT R9, R8, 0xfffffffe, RZ, 0xc0, !PT ;  /* 0xfffffffe08097812 */ /* 0x000fe400078ec0ff */
[----:B------:R-:W-:-:S03]  /*0140*/  LOP3.LUT R7, R6, 0xfffffffe, RZ, 0xc0, !PT ;  /* 0xfffffffe06077812 */ /* 0x000fc600078ec0ff */
[----:B------:R-:W-:Y:S01]  /*0150*/  IMAD.IADD R4, R4, 0x1, -R9 ;  /* 0x0000000104047824 */ /* 0x000fe200078e0a09 */
[----:B------:R-:W-:Y:S01]  /*0160*/  CS2R R8, SRZ ;  /* 0x0000000000087805 */ /* 0x000fe2000001ff00 */
[----:B------:R-:W-:-:S05]  /*0170*/  IMAD.IADD R0, R0, 0x1, -R7 ;  /* 0x0000000100007824 */ /* 0x000fca00078e0a07 */
[C---:B------:R-:W-:Y:S02]  /*0180*/  ISETP.GT.AND P0, PT, R0.reuse, RZ, PT ;  /* 0x000000ff0000720c */ /* 0x040fe40003f04270 */
[----:B------:R-:W-:Y:S02]  /*0190*/  ISETP.GT.AND P2, PT, R0, -0x1, PT ;  /* 0xffffffff0000780c */ /* 0x000fe40003f44270 */
[C---:B------:R-:W-:Y:S02]  /*01a0*/  ISETP.GT.AND P1, PT, R4.reuse, RZ, P0 ;  /* 0x000000ff0400720c */ /* 0x040fe40000724270 */
[C---:B------:R-:W-:Y:S02]  /*01b0*/  ISETP.LT.AND P0, PT, R5.reuse, 0x800, P0 ;  /* 0x000008000500780c */ /* 0x040fe40000701270 */
[----:B------:R-:W-:Y:S02]  /*01c0*/  ISETP.LT.AND P3, PT, R5, 0x800, P1 ;  /* 0x000008000500780c */ /* 0x000fe40000f61270 */
[----:B------:R-:W-:-:S02]  /*01d0*/  ISETP.LT.AND P4, PT, R4, 0x1, P0 ;  /* 0x000000010400780c */ /* 0x000fc40000781270 */
[----:B------:R-:W-:Y:S01]  /*01e0*/  ISETP.GT.AND P1, PT, R4, RZ, P2 ;  /* 0x000000ff0400720c */ /* 0x000fe20001724270 */
[----:B------:R-:W-:-:S03]  /*01f0*/  IMAD.WIDE R6, R5, 0x4, R2 ;  /* 0x0000000405067825 */ /* 0x000fc600078e0202 */
[----:B------:R-:W-:-:S03]  /*0200*/  ISETP.LT.AND P1, PT, R5, 0x800, P1 ;  /* 0x000008000500780c */ /* 0x000fc60000f21270 */
[----:B------:R-:W2:Y:S04]  /*0210*/  @P0 LDG.E.64 R8, desc[UR4][R10.64] ;  /* 0x000000040a080981 */ /* 0x000ea8000c1e1b00 */
[----:B------:R1:W3:Y:S01]  /*0220*/  @P3 LDG.E R14, desc[UR4][R10.64] ;  /* 0x000000040a0e3981 */ /* 0x0002e2000c1e1900 */
[----:B------:R-:W-:-:S03]  /*0230*/  VIADD R13, R5, 0xffffffff ;  /* 0xffffffff050d7836 */ /* 0x000fc60000000000 */
[----:B------:R-:W4:Y:S01]  /*0240*/  @P4 LDG.E R16, desc[UR4][R6.64] ;  /* 0x0000000406104981 */ /* 0x000f22000c1e1900 */
[----:B------:R-:W-:-:S03]  /*0250*/  IMAD.WIDE R12, R13, 0x4, R2 ;  /* 0x000000040d0c7825 */ /* 0x000fc600078e0202 */
[----:B------:R-:W5:Y:S04]  /*0260*/  @P1 LDG.E R17, desc[UR4][R6.64] ;  /* 0x0000000406111981 */ /* 0x000f68000c1e1900 */
[----:B------:R-:W5:Y:S01]  /*0270*/  @P0 LDG.E R15, desc[UR4][R12.64] ;  /* 0x000000040c0f0981 */ /* 0x000f62000c1e1900 */
[----:B------:R-:W-:Y:S02]  /*0280*/  ISETP.LT.AND P2, PT, R5, 0x800, P2 ;  /* 0x000008000500780c */ /* 0x000fe40001741270 */
[----:B-1----:R-:W-:-:S11]  /*0290*/  CS2R R10, SRZ ;  /* 0x00000000000a7805 */ /* 0x002fd6000001ff00 */
[----:B------:R-:W5:Y:S01]  /*02a0*/  @P2 LDG.E.64 R10, desc[UR4][R6.64] ;  /* 0x00000004060a2981 */ /* 0x000f62000c1e1b00 */
[----:B--2---:R-:W-:Y:S02]  /*02b0*/  SEL R9, R9, 0xff800000, P0 ;  /* 0xff80000009097807 */ /* 0x004fe40000000000 */
[----:B---3--:R-:W-:Y:S02]  /*02c0*/  SEL R14, R14, 0xff800000, P3 ;  /* 0xff8000000e0e7807 */ /* 0x008fe40001800000 */
[----:B------:R-:W-:Y:S02]  /*02d0*/  SEL R8, R8, 0xff800000, P0 ;  /* 0xff80000008087807 */ /* 0x000fe40000000000 */
[----:B------:R-:W-:Y:S02]  /*02e0*/  FSETP.GT.AND P5, PT, R9, R14, PT ;  /* 0x0000000e0900720b */ /* 0x000fe40003fa4000 */
[----:B----4-:R-:W-:Y:S02]  /*02f0*/  SEL R16, R16, 0xff800000, P4 ;  /* 0xff80000010107807 */ /* 0x010fe40002000000 */
[----:B------:R-:W-:-:S02]  /*0300*/  FSETP.GT.AND P6, PT, R8, -INF , PT ;  /* 0xff8000000800780b */ /* 0x000fc40003fc4000 */
[----:B------:R-:W-:Y:S02]  /*0310*/  FSETP.NAN.AND P3, PT, R16, R16, PT ;  /* 0x000000101000720b */ /* 0x000fe40003f68000 */
[----:B------:R-:W-:Y:S02]  /*0320*/  FSETP.NAN.AND P4, PT, R9, R9, PT ;  /* 0x000000090900720b */ /* 0x000fe40003f88000 */
[----:B-----5:R-:W-:Y:S02]  /*0330*/  SEL R15, R15, 0xff800000, P0 ;  /* 0xff8000000f0f7807 */ /* 0x020fe40000000000 */
[----:B------:R-:W-:Y:S02]  /*0340*/  SEL R17, R17, 0xff800000, P1 ;  /* 0xff80000011117807 */ /* 0x000fe40000800000 */
[----:B------:R-:W-:Y:S02]  /*0350*/  @!P5 SEL R9, R9, R14, P4 ;  /* 0x0000000e0909d207 */ /* 0x000fe40002000000 */
[----:B------:R-:W-:-:S02]  /*0360*/  FSETP.NAN.AND P1, PT, R15, R15, PT ;  /* 0x0000000f0f00720b */ /* 0x000fc40003f28000 */
[C---:B------:R-:W-:Y:S02]  /*0370*/  FSETP.NAN.AND P0, PT, R8.reuse, R8, PT ;  /* 0x000000080800720b */ /* 0x040fe40003f08000 */
[----:B------:R-:W-:Y:S02]  /*0380*/  FSETP.GEU.AND P4, PT, R9, R16, PT ;  /* 0x000000100900720b */ /* 0x000fe40003f8e000 */
[----:B------:R-:W-:Y:S02]  /*0390*/  @!P6 SEL R8, R8, 0xff800000, P0 ;  /* 0xff8000000808e807 */ /* 0x000fe40000000000 */
[----:B------:R-:W-:Y:S02]  /*03a0*/  @!P3 SEL R16, R16, R9, !P4 ;  /* 0x000000091010b207 */ /* 0x000fe40006000000 */
[----:B------:R-:W-:-:S04]  /*03b0*/  FSETP.GEU.AND P3, PT, R8, R15, PT ;  /* 0x0000000f0800720b */ /* 0x000fc80003f6e000 */
[----:B------:R-:W-:Y:S02]  /*03c0*/  @!P1 SEL R15, R15, R8, !P3 ;  /* 0x000000080f0f9207 */ /* 0x000fe40005800000 */
[----:B------:R-:W-:Y:S02]  /*03d0*/  FSETP.NAN.AND P0, PT, R17, R17, PT ;  /* 0x000000111100720b */ /* 0x000fe40003f08000 */
[C---:B------:R-:W-:Y:S02]  /*03e0*/  FSETP.GEU.AND P1, PT, R15.reuse, -INF , PT ;  /* 0xff8000000f00780b */ /* 0x040fe40003f2e000 */
[----:B------:R-:W-:Y:S02]  /*03f0*/  SEL R13, R10, 0xff800000, P2 ;  /* 0xff8000000a0d7807 */ /* 0x000fe40001000000 */
[----:B------:R-:W-:Y:S02]  /*0400*/  P2R R18, PR, RZ, 0x2 ;  /* 0x00000002ff127803 */ /* 0x000fe40000000000 */
[----:B------:R-:W-:-:S02]  /*0410*/  SEL R8, R15, 0xff800000, P1 ;  /* 0xff8000000f087807 */ /* 0x000fc40000800000 */
[----:B------:R-:W-:Y:S02]  /*0420*/  FSETP.NAN.AND P1, PT, R13, R13, PT ;  /* 0x0000000d0d00720b */ /* 0x000fe40003f28000 */
[----:B------:R-:W-:Y:S02]  /*0430*/  P2R R9, PR, RZ, 0x8 ;  /* 0x00000008ff097803 */ /* 0x000fe40000000000 */
[----:B------:R-:W-:-:S04]  /*0440*/  FSETP.GEU.AND P3, PT, R16, R17, PT ;  /* 0x000000111000720b */ /* 0x000fc80003f6e000 */
[----:B------:R-:W-:Y:S02]  /*0450*/  @!P0 SEL R17, R17, R16, !P3 ;  /* 0x0000001011118207 */ /* 0x000fe40005800000 */
[----:B------:R-:W-:Y:S02]  /*0460*/  FSETP.GEU.AND P0, PT, R8, R13, PT ;  /* 0x0000000d0800720b */ /* 0x000fe40003f0e000 */
[----:B------:R-:W-:Y:S02]  /*0470*/  P2R R14, PR, RZ, 0x8 ;  /* 0x00000008ff0e7803 */ /* 0x000fe40000000000 */
[----:B------:R-:W-:Y:S02]  /*0480*/  @!P1 SEL R13, R13, R8, !P0 ;  /* 0x000000080d0d9207 */ /* 0x000fe40004000000 */
[----:B------:R-:W-:Y:S02]  /*0490*/  P2R R16, PR, RZ, 0x1 ;  /* 0x00000001ff107803 */ /* 0x000fe40000000000 */
[----:B------:R-:W-:-:S02]  /*04a0*/  ISETP.NE.AND P0, PT, R14, RZ, PT ;  /* 0x000000ff0e00720c */ /* 0x000fc40003f05270 */
[----:B------:R-:W-:Y:S02]  /*04b0*/  P2R R20, PR, RZ, 0x10 ;  /* 0x00000010ff147803 */ /* 0x000fe40000000000 */
[----:B------:R-:W-:Y:S02]  /*04c0*/  P2R R19, PR, RZ, 0x1 ;  /* 0x00000001ff137803 */ /* 0x000fe40000000000 */
[----:B------:R-:W-:Y:S02]  /*04d0*/  ISETP.NE.AND P0, PT, R9, RZ, PT ;  /* 0x000000ff0900720c */ /* 0x000fe40003f05270 */
[----:B------:R-:W-:Y:S02]  /*04e0*/  P2R R12, PR, RZ, 0x40 ;  /* 0x00000040ff0c7803 */ /* 0x000fe40000000000 */
[----:B------:R-:W-:Y:S02]  /*04f0*/  P2R R14, PR, RZ, 0x1 ;  /* 0x00000001ff0e7803 */ /* 0x000fe40000000000 */
[----:B------:R-:W-:-:S04]  /*0500*/  ISETP.NE.AND P0, PT, R20, RZ, PT ;  /* 0x000000ff1400720c */ /* 0x000fc80003f05270 */
[----:B------:R-:W-:Y:S02]  /*0510*/  P2R R15, PR, RZ, 0x1 ;  /* 0x00000001ff0f7803 */ /* 0x000fe40000000000 */
[----:B------:R-:W-:Y:S02]  /*0520*/  ISETP.NE.AND P0, PT, R12, RZ, PT ;  /* 0x000000ff0c00720c */ /* 0x000fe40003f05270 */
[----:B------:R-:W-:Y:S02]  /*0530*/  SEL R12, R11, 0xff800000, P2 ;  /* 0xff8000000b0c7807 */ /* 0x000fe40001000000 */
[----:B------:R-:W-:-:S06]  /*0540*/  CS2R R10, SRZ ;  /* 0x00000000000a7805 */ /* 0x000fcc000001ff00 */
[----:B------:R-:W2:Y:S01]  /*0550*/  @P2 LDG.E R10, desc[UR4][R6.64+0x4] ;  /* 0x00000404060a2981 */ /* 0x000ea2000c1e1900 */
[----:B------:R-:W-:-:S04]  /*0560*/  VIADD R9, R5, 0x2 ;  /* 0x0000000205097836 */ /* 0x000fc80000000000 */
[----:B------:R-:W-:Y:S01]  /*0570*/  IMAD.WIDE R8, R9, 0x4, R2 ;  /* 0x0000000409087825 */ /* 0x000fe200078e0202 */
[----:B------:R-:W-:Y:S02]  /*0580*/  FSETP.NAN.AND P3, PT, R12, R12, PT ;  /* 0x0000000c0c00720b */ /* 0x000fe40003f68000 */
[----:B--2---:R-:W-:Y:S02]  /*0590*/  SEL R10, R10, 0xff800000, P2 ;  /* 0xff8000000a0a7807 */ /* 0x004fe40001000000 */
[----:B------:R-:W-:-:S13]  /*05a0*/  ISETP.LT.AND P2, PT, R4, 0x1, P2 ;  /* 0x000000010400780c */ /* 0x000fda0001741270 */
[----:B------:R-:W2:Y:S01]  /*05b0*/  @P2 LDG.E R11, desc[UR4][R8.64] ;  /* 0x00000004080b2981 */ /* 0x000ea2000c1e1900 */
[----:B------:R-:W-:-:S04]  /*05c0*/  FSETP.GEU.AND P1, PT, R17, R12, PT ;  /* 0x0000000c1100720b */ /* 0x000fc80003f2e000 */
[----:B------:R-:W-:Y:S02]  /*05d0*/  @!P3 SEL R12, R12, R17, !P1 ;  /* 0x000000110c0cb207 */ /* 0x000fe40004800000 */
[-C--:B------:R-:W-:Y:S02]  /*05e0*/  FSETP.NAN.AND P3, PT, R10, R10.reuse, PT ;  /* 0x0000000a0a00720b */ /* 0x080fe40003f68000 */
[----:B------:R-:W-:Y:S01]  /*05f0*/  ISETP.GE.AND P4, PT, R0, 0x1, PT ;  /* 0x000000010000780c */ /* 0x000fe20003f86270 */
[----:B------:R-:W-:Y:S01]  /*0600*/  IMAD.MOV.U32 R6, RZ, RZ, RZ ;  /* 0x000000ffff067224 */ /* 0x000fe200078e00ff */
[----:B--2---:R-:W-:Y:S02]  /*0610*/  SEL R11, R11, 0xff800000, P2 ;  /* 0xff8000000b0b7807 */ /* 0x004fe40001000000 */
[----:B------:R-:W-:-:S07]  /*0620*/  FSETP.GEU.AND P2, PT, R13, R10, PT ;  /* 0x0000000a0d00720b */ /* 0x000fce0003f4e000 */
[----:B------:R-:W-:Y:S02]  /*0630*/  @!P3 SEL R10, R10, R13, !P2 ;  /* 0x0000000d0a0ab207 */ /* 0x000fe40005000000 */
[----:B------:R-:W-:-:S04]  /*0640*/  ISETP.LT.AND P3, PT, R5, 0x800, !P4 ;  /* 0x000008000500780c */ /* 0x000fc80006761270 */
[----:B------:R-:W-:-:S13]  /*0650*/  ISETP.GT.AND P4, PT, R4, RZ, P3 ;  /* 0x000000ff0400720c */ /* 0x000fda0001f84270 */
[----:B------:R-:W2:Y:S01]  /*0660*/  @P4 LDG.E R6, desc[UR4][R8.64] ;  /* 0x0000000408064981 */ /* 0x000ea2000c1e1900 */
[----:B------:R-:W-:Y:S02]  /*0670*/  FSETP.NAN.AND P6, PT, R11, R11, PT ;  /* 0x0000000b0b00720b */ /* 0x000fe40003fc8000 */
[----:B--2---:R-:W-:Y:S02]  /*0680*/  SEL R13, R6, 0xff800000, P4 ;  /* 0xff800000060d7807 */ /* 0x004fe40002000000 */
[----:B------:R-:W-:-:S06]  /*0690*/  CS2R R6, SRZ ;  /* 0x0000000000067805 */ /* 0x000fcc000001ff00 */
[----:B------:R-:W2:Y:S01]  /*06a0*/  @P3 LDG.E.64 R6, desc[UR4][R8.64] ;  /* 0x0000000408063981 */ /* 0x000ea2000c1e1b00 */
[----:B------:R-:W-:-:S04]  /*06b0*/  FSETP.GEU.AND P4, PT, R12, R11, PT ;  /* 0x0000000b0c00720b */ /* 0x000fc80003f8e000 */
[----:B------:R-:W-:Y:S02]  /*06c0*/  @!P6 SEL R11, R11, R12, !P4 ;  /* 0x0000000c0b0be207 */ /* 0x000fe40006000000 */
[-C--:B------:R-:W-:Y:S02]  /*06d0*/  FSETP.NAN.AND P6, PT, R13, R13.reuse, PT ;  /* 0x0000000d0d00720b */ /* 0x080fe40003fc8000 */
[----:B------:R-:W-:Y:S02]  /*06e0*/  P2R R20, PR, RZ, 0x1 ;  /* 0x00000001ff147803 */ /* 0x000fe40000000000 */
[----:B------:R-:W-:Y:S02]  /*06f0*/  SEL R17, RZ, 0x1, !P5 ;  /* 0x00000001ff117807 */ /* 0x000fe40006800000 */
[----:B------:R-:W-:-:S07]  /*0700*/  FSETP.GEU.AND P5, PT, R11, R13, PT ;  /* 0x0000000d0b00720b */ /* 0x000fce0003fae000 */
[----:B------:R-:W-:Y:S02]  /*0710*/  @!P6 SEL R13, R13, R11, !P5 ;  /* 0x0000000b0d0de207 */ /* 0x000fe40006800000 */
[----:B--2---:R-:W-:-:S04]  /*0720*/  SEL R12, R7, 0xff800000, P3 ;  /* 0xff800000070c7807 */ /* 0x004fc80001800000 */
[-C--:B------:R-:W-:Y:S02]  /*0730*/  FSETP.NAN.AND P0, PT, R12, R12.reuse, PT ;  /* 0x0000000c0c00720b */ /* 0x080fe40003f08000 */
[----:B------:R-:W-:-:S11]  /*0740*/  FSETP.GEU.AND P6, PT, R13, R12, PT ;  /* 0x0000000c0d00720b */ /* 0x000fd60003fce000 */
[----:B------:R-:W-:Y:S02]  /*0750*/  @!P0 SEL R12, R12, R13, !P6 ;  /* 0x0000000d0c0c8207 */ /* 0x000fe40007000000 */
[----:B------:R-:W-:-:S04]  /*0760*/  ISETP.NE.AND P0, PT, R20, RZ, PT ;  /* 0x000000ff1400720c */ /* 0x000fc80003f05270 */
[----:B------:R-:W-:Y:S02]  /*0770*/  SEL R11, RZ, 0x1, !P0 ;  /* 0x00000001ff0b7807 */ /* 0x000fe40004000000 */
[----:B------:R-:W-:Y:S01]  /*0780*/  ISETP.NE.AND P0, PT, R15, RZ, PT ;  /* 0x000000ff0f00720c */ /* 0x000fe20003f05270 */
[----:B------:R-:W-:Y:S02]  /*0790*/  VIADD R15, R5, 0x3 ;  /* 0x00000003050f7836 */ /* 0x000fe40000000000 */
[----:B------:R-:W-:Y:S01]  /*07a0*/  IMAD.MOV.U32 R7, RZ, RZ, RZ ;  /* 0x000000ffff077224 */ /* 0x000fe200078e00ff */
[----:B------:R-:W-:Y:S02]  /*07b0*/  SEL R17, R17, 0x2, P0 ;  /* 0x0000000211117807 */ /* 0x000fe40000000000 */
[----:B------:R-:W-:Y:S01]  /*07c0*/  ISETP.NE.AND P0, PT, R14, RZ, PT ;  /* 0x000000ff0e00720c */ /* 0x000fe20003f05270 */
[----:B------:R-:W-:-:S05]  /*07d0*/  IMAD.WIDE R14, R15, 0x4, R2 ;  /* 0x000000040f0e7825 */ /* 0x000fca00078e0202 */
[----:B------:R-:W2:Y:S01]  /*07e0*/  @P3 LDG.E R7, desc[UR4][R14.64] ;  /* 0x000000040e073981 */ /* 0x000ea2000c1e1900 */
[----:B------:R-:W-:Y:S02]  /*07f0*/  SEL R9, R6, 0xff800000, P3 ;  /* 0xff80000006097807 */ /* 0x000fe40001800000 */
[----:B------:R-:W-:Y:S02]  /*0800*/  SEL R11, R11, 0x2, P0 ;  /* 0x000000020b0b7807 */ /* 0x000fe40000000000 */
[----:B------:R-:W-:Y:S02]  /*0810*/  ISETP.NE.AND P0, PT, R19, RZ, PT ;  /* 0x000000ff1300720c */ /* 0x000fe40003f05270 */
[----:B--2---:R-:W-:Y:S02]  /*0820*/  SEL R6, R7, 0xff800000, P3 ;  /* 0xff80000007067807 */ /* 0x004fe40001800000 */
[----:B------:R-:W-:-:S04]  /*0830*/  ISETP.GE.AND P3, PT, R0, 0x1, PT ;  /* 0x000000010000780c */ /* 0x000fc80003f66270 */
[----:B------:R-:W-:-:S04]  /*0840*/  ISETP.LT.AND P3, PT, R4, 0x1, !P3 ;  /* 0x000000010400780c */ /* 0x000fc80005f61270 */
[----:B------:R-:W-:Y:S02]  /*0850*/  ISETP.LT.AND P3, PT, R5, 0x800, P3 ;  /* 0x000008000500780c */ /* 0x000fe40001f61270 */
[----:B------:R-:W-:Y:S01]  /*0860*/  SEL R0, R17, 0x3, P0 ;  /* 0x0000000311007807 */ /* 0x000fe20000000000 */
[----:B------:R-:W-:Y:S01]  /*0870*/  VIADD R17, R5, 0x4 ;  /* 0x0000000405117836 */ /* 0x000fe20000000000 */
[----:B------:R-:W-:Y:S01]  /*0880*/  ISETP.NE.AND P0, PT, R16, RZ, PT ;  /* 0x000000ff1000720c */ /* 0x000fe20003f05270 */
[----:B------:R-:W-:Y:S02]  /*0890*/  IMAD.MOV.U32 R7, RZ, RZ, RZ ;  /* 0x000000ffff077224 */ /* 0x000fe400078e00ff */
[----:B------:R-:W-:Y:S01]  /*08a0*/  IMAD.WIDE R16, R17, 0x4, R2 ;  /* 0x0000000411107825 */ /* 0x000fe200078e0202 */
[----:B------:R-:W-:Y:S01]  /*08b0*/  SEL R0, R0, 0x4, P1 ;  /* 0x0000000400007807 */ /* 0x000fe20000800000 */
[----:B------:R-:W1:Y:S04]  /*08c0*/  LDC.64 R2, c[0x0][0x218] ;  /* 0x00008600ff027b82 */ /* 0x000e680000000a00 */
[----:B------:R-:W2:Y:S01]  /*08d0*/  @P3 LDG.E R7, desc[UR4][R16.64] ;  /* 0x0000000410073981 */ /* 0x000ea2000c1e1900 */
[----:B------:R-:W-:-:S04]  /*08e0*/  FSETP.GEU.AND P1, PT, R10, -INF , PT ;  /* 0xff8000000a00780b */ /* 0x000fc80003f2e000 */
[----:B------:R-:W-:Y:S02]  /*08f0*/  SEL R10, R10, 0xff800000, P1 ;  /* 0xff8000000a0a7807 */ /* 0x000fe40000800000 */
[----:B------:R-:W-:-:S04]  /*0900*/  SEL R0, R0, 0x5, P4 ;  /* 0x0000000500007807 */ /* 0x000fc80002000000 */
[----:B------:R-:W-:-:S04]  /*0910*/  SEL R0, R0, 0x6, P5 ;  /* 0x0000000600007807 */ /* 0x000fc80002800000 */
[----:B------:R-:W-:Y:S01]  /*0920*/  SEL R0, R0, 0x7, P6 ;  /* 0x0000000700007807 */ /* 0x000fe20003000000 */
[----:B-1----:R-:W-:Y:S01]  /*0930*/  IMAD.WIDE R2, R5, 0x4, R2 ;  /* 0x0000000405027825 */ /* 0x002fe200078e0202 */
[----:B--2---:R-:W-:Y:S02]  /*0940*/  SEL R7, R7, 0xff800000, P3 ;  /* 0xff80000007077807 */ /* 0x004fe40001800000 */
[----:B------:R-:W-:-:S04]  /*0950*/  ISETP.NE.AND P3, PT, R18, RZ, PT ;  /* 0x000000ff1200720c */ /* 0x000fc80003f65270 */
[----:B------:R-:W-:Y:S02]  /*0960*/  SEL R11, R11, 0x3, P3 ;  /* 0x000000030b0b7807 */ /* 0x000fe40001800000 */
[-C--:B------:R-:W-:Y:S02]  /*0970*/  FSETP.NAN.AND P3, PT, R9, R9.reuse, PT ;  /* 0x000000090900720b */ /* 0x080fe40003f68000 */
[----:B------:R-:W-:Y:S02]  /*0980*/  SEL R11, R11, 0x4, P0 ;  /* 0x000000040b0b7807 */ /* 0x000fe40000000000 */
[----:B------:R-:W-:Y:S02]  /*0990*/  FSETP.NAN.AND P0, PT, R6, R6, PT ;  /* 0x000000060600720b */ /* 0x000fe40003f08000 */
[----:B------:R-:W-:Y:S02]  /*09a0*/  SEL R11, R11, 0x5, P2 ;  /* 0x000000050b0b7807 */ /* 0x000fe40001000000 */
[----:B------:R-:W-:-:S05]  /*09b0*/  FSETP.GEU.AND P2, PT, R10, R9, PT ;  /* 0x000000090a00720b */ /* 0x000fca0003f4e000 */
[----:B------:R-:W-:Y:S02]  /*09c0*/  @!P3 SEL R9, R9, R10, !P2 ;  /* 0x0000000a0909b207 */ /* 0x000fe40005000000 */
[----:B------:R-:W-:Y:S02]  /*09d0*/  FSETP.NAN.AND P4, PT, R7, R7, PT ;  /* 0x000000070700720b */ /* 0x000fe40003f88000 */
[----:B------:R-:W-:Y:S02]  /*09e0*/  FSETP.GEU.AND P3, PT, R9, R6, PT ;  /* 0x000000060900720b */ /* 0x000fe40003f6e000 */
[----:B------:R-:W-:Y:S02]  /*09f0*/  SEL R11, R11, 0x6, P1 ;  /* 0x000000060b0b7807 */ /* 0x000fe40000800000 */
[----:B------:R-:W-:Y:S02]  /*0a00*/  @!P0 SEL R6, R6, R9, !P3 ;  /* 0x0000000906068207 */ /* 0x000fe40005800000 */
[----:B------:R-:W-:-:S02]  /*0a10*/  ISETP.GE.AND P0, PT, R5, 0x800, PT ;  /* 0x000008000500780c */ /* 0x000fc40003f06270 */
[----:B------:R-:W-:Y:S02]  /*0a20*/  SEL R11, R11, 0x7, P2 ;  /* 0x000000070b0b7807 */ /* 0x000fe40001000000 */
[----:B------:R-:W-:Y:S02]  /*0a30*/  FSETP.GEU.AND P1, PT, R12, R7, PT ;  /* 0x000000070c00720b */ /* 0x000fe40003f2e000 */
[----:B------:R-:W-:Y:S02]  /*0a40*/  SEL R8, R11, 0x8, P3 ;  /* 0x000000080b087807 */ /* 0x000fe40001800000 */
[----:B------:R-:W-:Y:S02]  /*0a50*/  @!P4 SEL R7, R7, R12, !P1 ;  /* 0x0000000c0707c207 */ /* 0x000fe40004800000 */
[----:B------:R-:W-:Y:S02]  /*0a60*/  IADD3 R4, P2, R5, UR6, RZ ;  /* 0x0000000605047c10 */ /* 0x000fe4000ff5e0ff */
[----:B------:R-:W-:-:S02]  /*0a70*/  LOP3.LUT R8, R8, 0xff, RZ, 0xc0, !PT ;  /* 0x000000ff08087812 */ /* 0x000fc400078ec0ff */
[----:B------:R-:W-:Y:S01]  /*0a80*/  SEL R9, R0, 0x8, P1 ;  /* 0x0000000800097807 */ /* 0x000fe20000800000 */
[----:B------:R1:W-:Y:S01]  /*0a90*/  @!P0 STG.E.64 desc[UR4][R2.64], R6 ;  /* 0x0000000602008986 */ /* 0x0003e2000c101b04 */
[----:B------:R-:W-:-:S03]  /*0aa0*/  LEA.HI.X.SX32 R5, R5, UR7, 0x1, P2 ;  /* 0x0000000705057c11 */ /* 0x000fc600090f0eff */
[----:B------:R-:W-:Y:S01]  /*0ab0*/  IMAD R9, R9, 0x100, R8 ;  /* 0x0000010009097824 */ /* 0x000fe200078e0208 */
[----:B------:R-:W-:Y:S06]  /*0ac0*/  @P0 EXIT ;  /* 0x000000000000094d */ /* 0x000fec0003800000 */
[----:B------:R-:W-:Y:S01]  /*0ad0*/  STG.E.U16 desc[UR4][R4.64], R9 ;  /* 0x0000000904007986 */ /* 0x000fe2000c101504 */
[----:B------:R-:W-:Y:S05]  /*0ae0*/  EXIT ;  /* 0x000000000000794d */ /* 0x000fea0003800000 */
.L_x_0:
[----:B------:R-:W-:-:S00]  /*0af0*/  BRA `(.L_x_0) ;  /* 0xfffffffc00fc7947 */ /* 0x000fc0000383ffff */
[----:B------:R-:W-:-:S00]  /*0b00*/  NOP ;  /* 0x0000000000007918 */ /* 0x000fc00000000000 */
[----:B------:R-:W-:-:S00]  /*0b10*/  NOP ;  /* 0x0000000000007918 */ /* 0x000fc00000000000 */
[----:B------:R-:W-:-:S00]  /*0b20*/  NOP ;  /* 0x0000000000007918 */ /* 0x000fc00000000000 */
[----:B------:R-:W-:-:S00]  /*0b30*/  NOP ;  /* 0x0000000000007918 */ /* 0x000fc00000000000 */
[----:B------:R-:W-:-:S00]  /*0b40*/  NOP ;  /* 0x0000000000007918 */ /* 0x000fc00000000000 */
[----:B------:R-:W-:-:S00]  /*0b50*/  NOP ;  /* 0x0000000000007918 */ /* 0x000fc00000000000 */
[----:B------:R-:W-:-:S00]  /*0b60*/  NOP ;  /* 0x0000000000007918 */ /* 0x000fc00000000000 */
[----:B------:R-:W-:-:S00]  /*0b70*/  NOP ;  /* 0x0000000000007918 */ /* 0x000fc00000000000 */
.L_x_1:


//--------------------- .nv.constant0.triton_poi_fused_max_pool2d_with_indices_11 --------------------------
	.section	.nv.constant0.triton_poi_fused_max_pool2d_with_indices_11,"a",@progbits
	.sectionflags	@""
	.align	4
.nv.constant0.triton_poi_fused_max_pool2d_with_indices_11:
	.zero		556
